//
// Generated by NVIDIA NVVM Compiler
//
// Compiler Build ID: CL-36424714
// Cuda compilation tools, release 13.0, V13.0.88
// Based on NVVM 20.0.0
//

.version 9.0
.target sm_100
.address_size 64

	// .globl	_Z11silu_kernelPKfPfi

.visible .entry _Z11silu_kernelPKfPfi(
	.param .u64 .ptr .align 1 _Z11silu_kernelPKfPfi_param_0,
	.param .u64 .ptr .align 1 _Z11silu_kernelPKfPfi_param_1,
	.param .u32 _Z11silu_kernelPKfPfi_param_2
)
{
	.reg .pred 	%p<2>;
	.reg .b32 	%r<8>;
	.reg .b32 	%f<16>;
	.reg .b64 	%rd<8>;

	ld.param.u64 	%rd1, [_Z11silu_kernelPKfPfi_param_0];
	ld.param.u64 	%rd2, [_Z11silu_kernelPKfPfi_param_1];
	ld.param.u32 	%r2, [_Z11silu_kernelPKfPfi_param_2];
	mov.u32 	%r3, %ntid.x;
	mov.u32 	%r4, %ctaid.x;
	mov.u32 	%r5, %tid.x;
	mad.lo.s32 	%r1, %r3, %r4, %r5;
	setp.ge.u32 	%p1, %r1, %r2;
	@%p1 bra 	$L__BB0_2;
	cvta.to.global.u64 	%rd3, %rd1;
	cvta.to.global.u64 	%rd4, %rd2;
	mul.wide.u32 	%rd5, %r1, 4;
	add.s64 	%rd6, %rd3, %rd5;
	ld.global.f32 	%f1, [%rd6];
	fma.rn.f32 	%f2, %f1, 0fBBBB989D, 0f3F000000;
	cvt.sat.f32.f32 	%f3, %f2;
	mov.f32 	%f4, 0f4B400001;
	mov.f32 	%f5, 0f437C0000;
	fma.rm.f32 	%f6, %f3, %f5, %f4;
	add.f32 	%f7, %f6, 0fCB40007F;
	neg.f32 	%f8, %f7;
	fma.rn.f32 	%f9, %f1, 0fBFB8AA3B, %f8;
	fma.rn.f32 	%f10, %f1, 0fB2A57060, %f9;
	mov.b32 	%r6, %f6;
	shl.b32 	%r7, %r6, 23;
	mov.b32 	%f11, %r7;
	ex2.approx.ftz.f32 	%f12, %f10;
	fma.rn.f32 	%f13, %f12, %f11, 0f3F800000;
	rcp.rn.f32 	%f14, %f13;
	mul.f32 	%f15, %f1, %f14;
	add.s64 	%rd7, %rd4, %rd5;
	st.global.f32 	[%rd7], %f15;
$L__BB0_2:
	ret;

}


// ===== COMPILED SASS (sm_100) =====

	.target	sm_100

	.elftype	@"ET_EXEC"


//--------------------- .note.nv.tkinfo           --------------------------
	.section	.note.nv.tkinfo,"",@"SHT_NOTE"
	.sectionflags	@"SHF_NOTE_NV_TKINFO"
	.tkinfo
        /*0018*/ 	.word	0x00000002
        /*0030*/ 	.string	""
        /*0030*/ 	.string	"ptxas"
        /*0030*/ 	.string	"Cuda compilation tools, release 13.0, V13.0.88"
        /*0030*/ 	.string	"Build cuda_13.0.r13.0/compiler.36424714_0"
        /*0030*/ 	.string	"-arch sm_100 -m 64 "



//--------------------- .note.nv.cuinfo           --------------------------
	.section	.note.nv.cuinfo,"",@"SHT_NOTE"
	.sectionflags	@"SHF_NOTE_NV_CUINFO"
        /*0018*/ 	.short	0x0002
        /*001a*/ 	.short	0x0064
        /*001c*/ 	.short	0x0082
	.zero		2


//--------------------- .nv.info                  --------------------------
	.section	.nv.info,"",@"SHT_CUDA_INFO"
	.align	4


	//----- nvinfo : EIATTR_REGCOUNT
	.align		4
        /*0000*/ 	.byte	0x04, 0x2f
        /*0002*/ 	.short	(.L_1 - .L_0)
	.align		4
.L_0:
        /*0004*/ 	.word	index@(_Z11silu_kernelPKfPfi)
        /*0008*/ 	.word	0x0000000f


	//----- nvinfo : EIATTR_FRAME_SIZE
	.align		4
.L_1:
        /*000c*/ 	.byte	0x04, 0x11
        /*000e*/ 	.short	(.L_3 - .L_2)
	.align		4
.L_2:
        /*0010*/ 	.word	index@($__internal_0_$__cuda_sm20_rcp_rn_f32_slowpath)
        /*0014*/ 	.word	0x00000000


	//----- nvinfo : EIATTR_FRAME_SIZE
	.align		4
.L_3:
        /*0018*/ 	.byte	0x04, 0x11
        /*001a*/ 	.short	(.L_5 - .L_4)
	.align		4
.L_4:
        /*001c*/ 	.word	index@(_Z11silu_kernelPKfPfi)
        /*0020*/ 	.word	0x00000000


	//----- nvinfo : EIATTR_MIN_STACK_SIZE
	.align		4
.L_5:
        /*0024*/ 	.byte	0x04, 0x12
        /*0026*/ 	.short	(.L_7 - .L_6)
	.align		4
.L_6:
        /*0028*/ 	.word	index@(_Z11silu_kernelPKfPfi)
        /*002c*/ 	.word	0x00000000
.L_7:


//--------------------- .nv.compat                --------------------------
	.section	.nv.compat,"",@"SHT_CUDA_COMPAT_INFO"
	.align	4
        /*0000*/ 	.byte	0x02, 0x09, 0x00, 0x00, 0x02, 0x02, 0x01, 0x00, 0x02, 0x05, 0x05, 0x00, 0x03, 0x07, 0x01, 0x01
        /*0010*/ 	.byte	0x02, 0x03, 0x00, 0x00, 0x02, 0x06, 0x01, 0x00, 0x04, 0x0b, 0x08, 0x00, 0x09, 0x00, 0x00, 0x00
        /*0020*/ 	.byte	0x00, 0x00, 0x00, 0x00


//--------------------- .nv.info._Z11silu_kernelPKfPfi --------------------------
	.section	.nv.info._Z11silu_kernelPKfPfi,"",@"SHT_CUDA_INFO"
	.sectionflags	@""
	.align	4


	//----- nvinfo : EIATTR_CUDA_API_VERSION
	.align		4
        /*0000*/ 	.byte	0x04, 0x37
        /*0002*/ 	.short	(.L_9 - .L_8)
.L_8:
        /*0004*/ 	.word	0x00000082


	//----- nvinfo : EIATTR_KPARAM_INFO
	.align		4
.L_9:
        /*0008*/ 	.byte	0x04, 0x17
        /*000a*/ 	.short	(.L_11 - .L_10)
.L_10:
        /*000c*/ 	.word	0x00000000
        /*0010*/ 	.short	0x0002
        /*0012*/ 	.short	0x0010
        /*0014*/ 	.byte	0x00, 0xf0, 0x11, 0x00


	//----- nvinfo : EIATTR_KPARAM_INFO
	.align		4
.L_11:
        /*0018*/ 	.byte	0x04, 0x17
        /*001a*/ 	.short	(.L_13 - .L_12)
.L_12:
        /*001c*/ 	.word	0x00000000
        /*0020*/ 	.short	0x0001
        /*0022*/ 	.short	0x0008
        /*0024*/ 	.byte	0x00, 0xf5, 0x21, 0x00


	//----- nvinfo : EIATTR_KPARAM_INFO
	.align		4
.L_13:
        /*0028*/ 	.byte	0x04, 0x17
        /*002a*/ 	.short	(.L_15 - .L_14)
.L_14:
        /*002c*/ 	.word	0x00000000
        /*0030*/ 	.short	0x0000
        /*0032*/ 	.short	0x0000
        /*0034*/ 	.byte	0x00, 0xf5, 0x21, 0x00


	//----- nvinfo : EIATTR_SPARSE_MMA_MASK
	.align		4
.L_15:
        /*0038*/ 	.byte	0x03, 0x50
        /*003a*/ 	.short	0x0000


	//----- nvinfo : EIATTR_MAXREG_COUNT
	.align		4
        /*003c*/ 	.byte	0x03, 0x1b
        /*003e*/ 	.short	0x00ff


	//----- nvinfo : EIATTR_MERCURY_ISA_VERSION
	.align		4
        /*0040*/ 	.byte	0x03, 0x5f
        /*0042*/ 	.short	0x0101


	//----- nvinfo : EIATTR_VRC_CTA_INIT_COUNT
	.align		4
        /*0044*/ 	.byte	0x02, 0x4a
	.zero		1
	.zero		1


	//----- nvinfo : EIATTR_EXIT_INSTR_OFFSETS
	.align		4
        /*0048*/ 	.byte	0x04, 0x1c
        /*004a*/ 	.short	(.L_17 - .L_16)


	//   ....[0]....
.L_16:
        /*004c*/ 	.word	0x00000070


	//   ....[1]....
        /*0050*/ 	.word	0x00000270


	//----- nvinfo : EIATTR_CRS_STACK_SIZE
	.align		4
.L_17:
        /*0054*/ 	.byte	0x04, 0x1e
        /*0056*/ 	.short	(.L_19 - .L_18)
.L_18:
        /*0058*/ 	.word	0x00000000


	//----- nvinfo : EIATTR_CBANK_PARAM_SIZE
	.align		4
.L_19:
        /*005c*/ 	.byte	0x03, 0x19
        /*005e*/ 	.short	0x0014


	//----- nvinfo : EIATTR_PARAM_CBANK
	.align		4
        /*0060*/ 	.byte	0x04, 0x0a
        /*0062*/ 	.short	(.L_21 - .L_20)
	.align		4
.L_20:
        /*0064*/ 	.word	index@(.nv.constant0._Z11silu_kernelPKfPfi)
        /*0068*/ 	.short	0x0380
        /*006a*/ 	.short	0x0014


	//----- nvinfo : EIATTR_SW_WAR
	.align		4
.L_21:
        /*006c*/ 	.byte	0x04, 0x36
        /*006e*/ 	.short	(.L_23 - .L_22)
.L_22:
        /*0070*/ 	.word	0x00000008
.L_23:


//--------------------- .nv.callgraph             --------------------------
	.section	.nv.callgraph,"",@"SHT_CUDA_CALLGRAPH"
	.align	4
	.sectionentsize	8
	.align		4
        /*0000*/ 	.word	0x00000000
	.align		4
        /*0004*/ 	.word	0xffffffff
	.align		4
        /*0008*/ 	.word	0x00000000
	.align		4
        /*000c*/ 	.word	0xfffffffe
	.align		4
        /*0010*/ 	.word	0x00000000
	.align		4
        /*0014*/ 	.word	0xfffffffd
	.align		4
        /*0018*/ 	.word	0x00000000
	.align		4
        /*001c*/ 	.word	0xfffffffc


//--------------------- .text._Z11silu_kernelPKfPfi --------------------------
	.section	.text._Z11silu_kernelPKfPfi,"ax",@progbits
	.align	128
        .global         _Z11silu_kernelPKfPfi
        .type           _Z11silu_kernelPKfPfi,@function
        .size           _Z11silu_kernelPKfPfi,(.L_x_8 - _Z11silu_kernelPKfPfi)
        .other          _Z11silu_kernelPKfPfi,@"STO_CUDA_ENTRY STV_DEFAULT"
_Z11silu_kernelPKfPfi:
.text._Z11silu_kernelPKfPfi:
[----:B------:R-:W-:Y:S01]  /*0000*/  LDC R1, c[0x0][0x37c] ;  /* 0x0000df00ff017b82 */ /* 0x000fe20000000800 */
[----:B------:R-:W0:Y:S01]  /*0010*/  S2R R3, SR_CTAID.X ;  /* 0x0000000000037919 */ /* 0x000e220000002500 */
[----:B------:R-:W0:Y:S01]  /*0020*/  LDCU UR4, c[0x0][0x360] ;  /* 0x00006c00ff0477ac */ /* 0x000e220008000800 */
[----:B------:R-:W0:Y:S01]  /*0030*/  S2R R0, SR_TID.X ;  /* 0x0000000000007919 */ /* 0x000e220000002100 */
[----:B------:R-:W1:Y:S01]  /*0040*/  LDCU UR5, c[0x0][0x390] ;  /* 0x00007200ff0577ac */ /* 0x000e620008000800 */
[----:B0-----:R-:W-:-:S05]  /*0050*/  IMAD R3, R3, UR4, R0 ;  /* 0x0000000403037c24 */ /* 0x001fca000f8e0200 */
[----:B-1----:R-:W-:-:S13]  /*0060*/  ISETP.GE.U32.AND P0, PT, R3, UR5, PT ;  /* 0x0000000503007c0c */ /* 0x002fda000bf06070 */
[----:B------:R-:W-:Y:S05]  /*0070*/  @P0 EXIT ;  /* 0x000000000000094d */ /* 0x000fea0003800000 */
[----:B------:R-:W0:Y:S01]  /*0080*/  LDC.64 R4, c[0x0][0x380] ;  /* 0x0000e000ff047b82 */ /* 0x000e220000000a00 */
[----:B------:R-:W1:Y:S01]  /*0090*/  LDCU.64 UR4, c[0x0][0x358] ;  /* 0x00006b00ff0477ac */ /* 0x000e620008000a00 */
[----:B0-----:R-:W-:-:S06]  /*00a0*/  IMAD.WIDE.U32 R4, R3, 0x4, R4 ;  /* 0x0000000403047825 */ /* 0x001fcc00078e0004 */
[----:B-1----:R-:W2:Y:S01]  /*00b0*/  LDG.E R4, desc[UR4][R4.64] ;  /* 0x0000000404047981 */ /* 0x002ea2000c1e1900 */
[----:B------:R-:W-:Y:S01]  /*00c0*/  IMAD.MOV.U32 R7, RZ, RZ, 0x3bbb989d ;  /* 0x3bbb989dff077424 */ /* 0x000fe200078e00ff */
[----:B------:R-:W-:Y:S01]  /*00d0*/  BSSY.RECONVERGENT B0, `(.L_x_0) ;  /* 0x0000015000007945 */ /* 0x000fe20003800200 */
[----:B------:R-:W-:Y:S02]  /*00e0*/  IMAD.MOV.U32 R9, RZ, RZ, 0x437c0000 ;  /* 0x437c0000ff097424 */ /* 0x000fe400078e00ff */
[----:B--2---:R-:W-:-:S04]  /*00f0*/  FFMA.SAT R0, R4, -R7, 0.5 ;  /* 0x3f00000004007423 */ /* 0x004fc80000002807 */
[----:B------:R-:W-:-:S04]  /*0100*/  FFMA.RM R0, R0, R9, 12582913 ;  /* 0x4b40000100007423 */ /* 0x000fc80000004009 */
[C---:B------:R-:W-:Y:S01]  /*0110*/  FADD R7, R0.reuse, -12583039 ;  /* 0xcb40007f00077421 */ /* 0x040fe20000000000 */
[----:B------:R-:W-:-:S03]  /*0120*/  SHF.L.U32 R0, R0, 0x17, RZ ;  /* 0x0000001700007819 */ /* 0x000fc600000006ff */
[----:B------:R-:W-:-:S04]  /*0130*/  FFMA R7, R4, -1.4426950216293334961, -R7 ;  /* 0xbfb8aa3b04077823 */ /* 0x000fc80000000807 */
[----:B------:R-:W-:-:S06]  /*0140*/  FFMA R7, R4, -1.925963033500011079e-08, R7 ;  /* 0xb2a5706004077823 */ /* 0x000fcc0000000007 */
[----:B------:R-:W0:Y:S02]  /*0150*/  MUFU.EX2 R7, R7 ;  /* 0x0000000700077308 */ /* 0x000e240000000800 */
[----:B0-----:R-:W-:-:S04]  /*0160*/  FFMA R0, R0, R7, 1 ;  /* 0x3f80000000007423 */ /* 0x001fc80000000007 */
[----:B------:R-:W-:-:S05]  /*0170*/  VIADD R2, R0, 0x1800000 ;  /* 0x0180000000027836 */ /* 0x000fca0000000000 */
[----:B------:R-:W-:-:S04]  /*0180*/  LOP3.LUT R2, R2, 0x7f800000, RZ, 0xc0, !PT ;  /* 0x7f80000002027812 */ /* 0x000fc800078ec0ff */
[----:B------:R-:W-:-:S13]  /*0190*/  ISETP.GT.U32.AND P0, PT, R2, 0x1ffffff, PT ;  /* 0x01ffffff0200780c */ /* 0x000fda0003f04070 */
[----:B------:R-:W-:Y:S05]  /*01a0*/  @P0 BRA `(.L_x_1) ;  /* 0x00000000000c0947 */ /* 0x000fea0003800000 */
[----:B------:R-:W-:-:S07]  /*01b0*/  MOV R6, 0x1d0 ;  /* 0x000001d000067802 */ /* 0x000fce0000000f00 */
[----:B------:R-:W-:Y:S05]  /*01c0*/  CALL.REL.NOINC `($__internal_0_$__cuda_sm20_rcp_rn_f32_slowpath) ;  /* 0x00000000002c7944 */ /* 0x000fea0003c00000 */
[----:B------:R-:W-:Y:S05]  /*01d0*/  BRA `(.L_x_2) ;  /* 0x0000000000107947 */ /* 0x000fea0003800000 */
.L_x_1:
[----:B------:R-:W0:Y:S02]  /*01e0*/  MUFU.RCP R5, R0 ;  /* 0x0000000000057308 */ /* 0x000e240000001000 */
[----:B0-----:R-:W-:-:S04]  /*01f0*/  FFMA R2, R0, R5, -1 ;  /* 0xbf80000000027423 */ /* 0x001fc80000000005 */
[----:B------:R-:W-:-:S04]  /*0200*/  FADD.FTZ R2, -R2, -RZ ;  /* 0x800000ff02027221 */ /* 0x000fc80000010100 */
[----:B------:R-:W-:-:S07]  /*0210*/  FFMA R5, R5, R2, R5 ;  /* 0x0000000205057223 */ /* 0x000fce0000000005 */
.L_x_2:
[----:B------:R-:W-:Y:S05]  /*0220*/  BSYNC.RECONVERGENT B0 ;  /* 0x0000000000007941 */ /* 0x000fea0003800200 */
.L_x_0:
[----:B------:R-:W0:Y:S01]  /*0230*/  LDC.64 R6, c[0x0][0x388] ;  /* 0x0000e200ff067b82 */ /* 0x000e220000000a00 */
[----:B------:R-:W-:Y:S01]  /*0240*/  FMUL R5, R4, R5 ;  /* 0x0000000504057220 */ /* 0x000fe20000400000 */
[----:B0-----:R-:W-:-:S05]  /*0250*/  IMAD.WIDE.U32 R2, R3, 0x4, R6 ;  /* 0x0000000403027825 */ /* 0x001fca00078e0006 */
[----:B------:R-:W-:Y:S01]  /*0260*/  STG.E desc[UR4][R2.64], R5 ;  /* 0x0000000502007986 */ /* 0x000fe2000c101904 */
[----:B------:R-:W-:Y:S05]  /*0270*/  EXIT ;  /* 0x000000000000794d */ /* 0x000fea0003800000 */
        .weak           $__internal_0_$__cuda_sm20_rcp_rn_f32_slowpath
        .type           $__internal_0_$__cuda_sm20_rcp_rn_f32_slowpath,@function
        .size           $__internal_0_$__cuda_sm20_rcp_rn_f32_slowpath,(.L_x_8 - $__internal_0_$__cuda_sm20_rcp_rn_f32_slowpath)
$__internal_0_$__cuda_sm20_rcp_rn_f32_slowpath:
[----:B------:R-:W-:Y:S01]  /*0280*/  IMAD.SHL.U32 R2, R0, 0x2, RZ ;  /* 0x0000000200027824 */ /* 0x000fe200078e00ff */
[----:B------:R-:W-:Y:S04]  /*0290*/  BSSY.RECONVERGENT B1, `(.L_x_3) ;  /* 0x0000030000017945 */ /* 0x000fe80003800200 */
[----:B------:R-:W-:-:S04]  /*02a0*/  SHF.R.U32.HI R2, RZ, 0x18, R2 ;  /* 0x00000018ff027819 */ /* 0x000fc80000011602 */
[----:B------:R-:W-:-:S13]  /*02b0*/  ISETP.NE.U32.AND P0, PT, R2, RZ, PT ;  /* 0x000000ff0200720c */ /* 0x000fda0003f05070 */
[----:B------:R-:W-:Y:S05]  /*02c0*/  @P0 BRA `(.L_x_4) ;  /* 0x0000000000280947 */ /* 0x000fea0003800000 */
[----:B------:R-:W-:-:S04]  /*02d0*/  SHF.L.U32 R2, R0, 0x1, RZ ;  /* 0x0000000100027819 */ /* 0x000fc800000006ff */
[----:B------:R-:W-:-:S13]  /*02e0*/  ISETP.NE.AND P0, PT, R2, RZ, PT ;  /* 0x000000ff0200720c */ /* 0x000fda0003f05270 */
[----:B------:R-:W-:Y:S01]  /*02f0*/  @P0 FFMA R7, R0, 1.84467440737095516160e+19, RZ ;  /* 0x5f80000000070823 */ /* 0x000fe200000000ff */
[----:B------:R-:W-:Y:S08]  /*0300*/  @!P0 MUFU.RCP R5, R0 ;  /* 0x0000000000058308 */ /* 0x000ff00000001000 */
[----:B------:R-:W0:Y:S02]  /*0310*/  @P0 MUFU.RCP R2, R7 ;  /* 0x0000000700020308 */ /* 0x000e240000001000 */
[----:B0-----:R-:W-:-:S04]  /*0320*/  @P0 FFMA R8, R7, R2, -1 ;  /* 0xbf80000007080423 */ /* 0x001fc80000000002 */
[----:B------:R-:W-:-:S04]  /*0330*/  @P0 FADD.FTZ R9, -R8, -RZ ;  /* 0x800000ff08090221 */ /* 0x000fc80000010100 */
[----:B------:R-:W-:-:S04]  /*0340*/  @P0 FFMA R2, R2, R9, R2 ;  /* 0x0000000902020223 */ /* 0x000fc80000000002 */
[----:B------:R-:W-:Y:S01]  /*0350*/  @P0 FFMA R5, R2, 1.84467440737095516160e+19, RZ ;  /* 0x5f80000002050823 */ /* 0x000fe200000000ff */
[----:B------:R-:W-:Y:S06]  /*0360*/  BRA `(.L_x_5) ;  /* 0x0000000000887947 */ /* 0x000fec0003800000 */
.L_x_4:
[----:B------:R-:W-:-:S05]  /*0370*/  VIADD R5, R2, 0xffffff03 ;  /* 0xffffff0302057836 */ /* 0x000fca0000000000 */
[----:B------:R-:W-:-:S13]  /*0380*/  ISETP.GT.U32.AND P0, PT, R5, 0x1, PT ;  /* 0x000000010500780c */ /* 0x000fda0003f04070 */
[----:B------:R-:W-:Y:S05]  /*0390*/  @P0 BRA `(.L_x_6) ;  /* 0x0000000000780947 */ /* 0x000fea0003800000 */
[----:B------:R-:W-:Y:S01]  /*03a0*/  LOP3.LUT R7, R0, 0x7fffff, RZ, 0xc0, !PT ;  /* 0x007fffff00077812 */ /* 0x000fe200078ec0ff */
[----:B------:R-:W-:-:S03]  /*03b0*/  HFMA2 R12, -RZ, RZ, 0, 1.78813934326171875e-07 ;  /* 0x00000003ff0c7431 */ /* 0x000fc600000001ff */
[----:B------:R-:W-:-:S04]  /*03c0*/  LOP3.LUT R7, R7, 0x3f800000, RZ, 0xfc, !PT ;  /* 0x3f80000007077812 */ /* 0x000fc800078efcff */
[----:B------:R-:W0:Y:S01]  /*03d0*/  MUFU.RCP R8, R7 ;  /* 0x0000000700087308 */ /* 0x000e220000001000 */
[----:B------:R-:W-:Y:S01]  /*03e0*/  SHF.L.U32 R11, R12, R5, RZ ;  /* 0x000000050c0b7219 */ /* 0x000fe200000006ff */
[----:B0-----:R-:W-:-:S04]  /*03f0*/  FFMA R9, R7, R8, -1 ;  /* 0xbf80000007097423 */ /* 0x001fc80000000008 */
[----:B------:R-:W-:-:S04]  /*0400*/  FADD.FTZ R9, -R9, -RZ ;  /* 0x800000ff09097221 */ /* 0x000fc80000010100 */
[CCC-:B------:R-:W-:Y:S01]  /*0410*/  FFMA.RM R10, R8.reuse, R9.reuse, R8.reuse ;  /* 0x00000009080a7223 */ /* 0x1c0fe20000004008 */
[----:B------:R-:W-:-:S04]  /*0420*/  FFMA.RP R9, R8, R9, R8 ;  /* 0x0000000908097223 */ /* 0x000fc80000008008 */
[C---:B------:R-:W-:Y:S02]  /*0430*/  LOP3.LUT R8, R10.reuse, 0x7fffff, RZ, 0xc0, !PT ;  /* 0x007fffff0a087812 */ /* 0x040fe400078ec0ff */
[----:B------:R-:W-:Y:S02]  /*0440*/  FSETP.NEU.FTZ.AND P0, PT, R10, R9, PT ;  /* 0x000000090a00720b */ /* 0x000fe40003f1d000 */
[----:B------:R-:W-:Y:S02]  /*0450*/  LOP3.LUT R8, R8, 0x800000, RZ, 0xfc, !PT ;  /* 0x0080000008087812 */ /* 0x000fe400078efcff */
[----:B------:R-:W-:Y:S02]  /*0460*/  SEL R9, RZ, 0xffffffff, !P0 ;  /* 0xffffffffff097807 */ /* 0x000fe40004000000 */
[----:B------:R-:W-:-:S03]  /*0470*/  LOP3.LUT R10, R11, R8, RZ, 0xc0, !PT ;  /* 0x000000080b0a7212 */ /* 0x000fc600078ec0ff */
[----:B------:R-:W-:Y:S01]  /*0480*/  IMAD.MOV R9, RZ, RZ, -R9 ;  /* 0x000000ffff097224 */ /* 0x000fe200078e0a09 */
[----:B------:R-:W-:-:S04]  /*0490*/  SHF.R.U32.HI R10, RZ, R5, R10 ;  /* 0x00000005ff0a7219 */ /* 0x000fc8000001160a */
[----:B------:R-:W-:Y:S02]  /*04a0*/  LOP3.LUT P1, RZ, R9, R5, R8, 0xf8, !PT ;  /* 0x0000000509ff7212 */ /* 0x000fe4000782f808 */
[C---:B------:R-:W-:Y:S02]  /*04b0*/  LOP3.LUT P0, RZ, R10.reuse, 0x1, RZ, 0xc0, !PT ;  /* 0x000000010aff7812 */ /* 0x040fe4000780c0ff */
[----:B------:R-:W-:-:S04]  /*04c0*/  LOP3.LUT P2, RZ, R10, 0x2, RZ, 0xc0, !PT ;  /* 0x000000020aff7812 */ /* 0x000fc8000784c0ff */
[----:B------:R-:W-:Y:S02]  /*04d0*/  PLOP3.LUT P0, PT, P0, P1, P2, 0xe0, 0x0 ;  /* 0x000000000000781c */ /* 0x000fe40000703c20 */
[----:B------:R-:W-:Y:S02]  /*04e0*/  LOP3.LUT P1, RZ, R0, 0x7fffff, RZ, 0xc0, !PT ;  /* 0x007fffff00ff7812 */ /* 0x000fe4000782c0ff */
[----:B------:R-:W-:-:S04]  /*04f0*/  SEL R5, RZ, 0x1, !P0 ;  /* 0x00000001ff057807 */ /* 0x000fc80004000000 */
[----:B------:R-:W-:-:S04]  /*0500*/  IADD3 R5, PT, PT, -R5, RZ, RZ ;  /* 0x000000ff05057210 */ /* 0x000fc80007ffe1ff */
[----:B------:R-:W-:Y:S01]  /*0510*/  ISETP.GE.AND P0, PT, R5, RZ, PT ;  /* 0x000000ff0500720c */ /* 0x000fe20003f06270 */
[----:B------:R-:W-:-:S05]  /*0520*/  VIADD R5, R2, 0xffffff04 ;  /* 0xffffff0402057836 */ /* 0x000fca0000000000 */
[----:B------:R-:W-:-:S07]  /*0530*/  SHF.R.U32.HI R5, RZ, R5, R8 ;  /* 0x00000005ff057219 */ /* 0x000fce0000011608 */
[----:B------:R-:W-:-:S05]  /*0540*/  @!P0 IADD3 R5, PT, PT, R5, 0x1, RZ ;  /* 0x0000000105058810 */ /* 0x000fca0007ffe0ff */
[----:B------:R-:W-:-:S05]  /*0550*/  @!P1 IMAD.SHL.U32 R5, R5, 0x2, RZ ;  /* 0x0000000205059824 */ /* 0x000fca00078e00ff */
[----:B------:R-:W-:Y:S01]  /*0560*/  LOP3.LUT R5, R5, 0x80000000, R0, 0xf8, !PT ;  /* 0x8000000005057812 */ /* 0x000fe200078ef800 */
[----:B------:R-:W-:Y:S06]  /*0570*/  BRA `(.L_x_5) ;  /* 0x0000000000047947 */ /* 0x000fec0003800000 */
.L_x_6:
[----:B------:R0:W1:Y:S02]  /*0580*/  MUFU.RCP R5, R0 ;  /* 0x0000000000057308 */ /* 0x0000640000001000 */
.L_x_5:
[----:B------:R-:W-:Y:S05]  /*0590*/  BSYNC.RECONVERGENT B1 ;  /* 0x0000000000017941 */ /* 0x000fea0003800200 */
.L_x_3:
[----:B------:R-:W-:-:S04]  /*05a0*/  MOV R7, 0x0 ;  /* 0x0000000000077802 */ /* 0x000fc80000000f00 */
[----:B01----:R-:W-:Y:S05]  /*05b0*/  RET.REL.NODEC R6 `(_Z11silu_kernelPKfPfi) ;  /* 0xfffffff806907950 */ /* 0x003fea0003c3ffff */
.L_x_7:
[----:B------:R-:W-:-:S00]  /*05c0*/  BRA `(.L_x_7) ;  /* 0xfffffffc00fc7947 */ /* 0x000fc0000383ffff */
[----:B------:R-:W-:-:S00]  /*05d0*/  NOP ;  /* 0x0000000000007918 */ /* 0x000fc00000000000 */
        /* <DEDUP_REMOVED lines=10> */
.L_x_8:


//--------------------- .nv.shared.reserved.0     --------------------------
	.section	.nv.shared.reserved.0,"aw",@nobits
	.weak		__nv_reservedSMEM_offset_0_alias
	.size		__nv_reservedSMEM_offset_0_alias, 0, 64
	.other		__nv_reservedSMEM_offset_0_alias,@"STO_CUDA_RESERVED_SHARED STV_DEFAULT"
__nv_reservedSMEM_offset_0_alias:
	.zero		0
	.zero		64


//--------------------- .nv.constant0._Z11silu_kernelPKfPfi --------------------------
	.section	.nv.constant0._Z11silu_kernelPKfPfi,"a",@progbits
	.sectionflags	@""
	.align	4
.nv.constant0._Z11silu_kernelPKfPfi:
	.zero		916


//--------------------- SYMBOLS --------------------------

	.type		.nv.reservedSmem.offset0,@object
	.size		.nv.reservedSmem.offset0,0x4
